	.headerflags	@"EF_CUDA_TEXMODE_UNIFIED EF_CUDA_64BIT_ADDRESS EF_CUDA_ACCELERATORS EF_CUDA_SM90 EF_CUDA_VIRTUAL_SM(EF_CUDA_SM90)"
	.elftype	@"ET_EXEC"


//--------------------- .nv.info                  --------------------------
	.section	.nv.info,"",@"SHT_CUDA_INFO"
	.align	4


	//----- nvinfo : EIATTR_REGCOUNT
	.align		4
        /*0000*/ 	.byte	0x04, 0x2f
        /*0002*/ 	.short	(.L_3 - .L_2)
	.align		4
.L_2:
        /*0004*/ 	.word	index@(triton_poi_fused__native_batch_norm_legit_no_training_silu_30)
        /*0008*/ 	.word	0x00000020


	//----- nvinfo : EIATTR_MIN_STACK_SIZE
	.align		4
.L_3:
        /*000c*/ 	.byte	0x04, 0x12
        /*000e*/ 	.short	(.L_5 - .L_4)
	.align		4
.L_4:
        /*0010*/ 	.word	index@(triton_poi_fused__native_batch_norm_legit_no_training_silu_30)
        /*0014*/ 	.word	0x00000000


	//----- nvinfo : EIATTR_FRAME_SIZE
	.align		4
.L_5:
        /*0018*/ 	.byte	0x04, 0x11
        /*001a*/ 	.short	(.L_7 - .L_6)
	.align		4
.L_6:
        /*001c*/ 	.word	index@(triton_poi_fused__native_batch_norm_legit_no_training_silu_30)
        /*0020*/ 	.word	0x00000000


	//----- nvinfo : EIATTR_MIN_STACK_SIZE
	.align		4
.L_7:
        /*0024*/ 	.byte	0x04, 0x12
        /*0026*/ 	.short	(.L_9 - .L_8)
	.align		4
.L_8:
        /*0028*/ 	.word	index@(triton_poi_fused__native_batch_norm_legit_no_training_silu_30)
        /*002c*/ 	.word	0x00000000
.L_9:


//--------------------- .nv.info.triton_poi_fused__native_batch_norm_legit_no_training_silu_30 --------------------------
	.section	.nv.info.triton_poi_fused__native_batch_norm_legit_no_training_silu_30,"",@"SHT_CUDA_INFO"
	.sectionflags	@""
	.align	4


	//----- nvinfo : EIATTR_CUDA_API_VERSION
	.align		4
        /*0000*/ 	.byte	0x04, 0x37
        /*0002*/ 	.short	(.L_11 - .L_10)
.L_10:
        /*0004*/ 	.word	0x0000007c


	//----- nvinfo : EIATTR_KPARAM_INFO
	.align		4
.L_11:
        /*0008*/ 	.byte	0x04, 0x17
        /*000a*/ 	.short	(.L_13 - .L_12)
.L_12:
        /*000c*/ 	.word	0x00000000
        /*0010*/ 	.short	0x0007
        /*0012*/ 	.short	0x0034
        /*0014*/ 	.byte	0x00, 0xf0, 0x11, 0x00


	//----- nvinfo : EIATTR_KPARAM_INFO
	.align		4
.L_13:
        /*0018*/ 	.byte	0x04, 0x17
        /*001a*/ 	.short	(.L_15 - .L_14)
.L_14:
        /*001c*/ 	.word	0x00000000
        /*0020*/ 	.short	0x0006
        /*0022*/ 	.short	0x0030
        /*0024*/ 	.byte	0x00, 0xf0, 0x11, 0x00


	//----- nvinfo : EIATTR_KPARAM_INFO
	.align		4
.L_15:
        /*0028*/ 	.byte	0x04, 0x17
        /*002a*/ 	.short	(.L_17 - .L_16)
.L_16:
        /*002c*/ 	.word	0x00000000
        /*0030*/ 	.short	0x0005
        /*0032*/ 	.short	0x0028
        /*0034*/ 	.byte	0x00, 0xf4, 0x21, 0x00


	//----- nvinfo : EIATTR_KPARAM_INFO
	.align		4
.L_17:
        /*0038*/ 	.byte	0x04, 0x17
        /*003a*/ 	.short	(.L_19 - .L_18)
.L_18:
        /*003c*/ 	.word	0x00000000
        /*0040*/ 	.short	0x0004
        /*0042*/ 	.short	0x0020
        /*0044*/ 	.byte	0x00, 0xf4, 0x21, 0x00


	//----- nvinfo : EIATTR_KPARAM_INFO
	.align		4
.L_19:
        /*0048*/ 	.byte	0x04, 0x17
        /*004a*/ 	.short	(.L_21 - .L_20)
.L_20:
        /*004c*/ 	.word	0x00000000
        /*0050*/ 	.short	0x0003
        /*0052*/ 	.short	0x0018
        /*0054*/ 	.byte	0x00, 0xf4, 0x21, 0x00


	//----- nvinfo : EIATTR_KPARAM_INFO
	.align		4
.L_21:
        /*0058*/ 	.byte	0x04, 0x17
        /*005a*/ 	.short	(.L_23 - .L_22)
.L_22:
        /*005c*/ 	.word	0x00000000
        /*0060*/ 	.short	0x0002
        /*0062*/ 	.short	0x0010
        /*0064*/ 	.byte	0x00, 0xf4, 0x21, 0x00


	//----- nvinfo : EIATTR_KPARAM_INFO
	.align		4
.L_23:
        /*0068*/ 	.byte	0x04, 0x17
        /*006a*/ 	.short	(.L_25 - .L_24)
.L_24:
        /*006c*/ 	.word	0x00000000
        /*0070*/ 	.short	0x0001
        /*0072*/ 	.short	0x0008
        /*0074*/ 	.byte	0x00, 0xf4, 0x21, 0x00


	//----- nvinfo : EIATTR_KPARAM_INFO
	.align		4
.L_25:
        /*0078*/ 	.byte	0x04, 0x17
        /*007a*/ 	.short	(.L_27 - .L_26)
.L_26:
        /*007c*/ 	.word	0x00000000
        /*0080*/ 	.short	0x0000
        /*0082*/ 	.short	0x0000
        /*0084*/ 	.byte	0x00, 0xf4, 0x21, 0x00


	//----- nvinfo : EIATTR_SPARSE_MMA_MASK
	.align		4
.L_27:
        /*0088*/ 	.byte	0x03, 0x50
        /*008a*/ 	.short	0x0000


	//----- nvinfo : EIATTR_MAXREG_COUNT
	.align		4
        /*008c*/ 	.byte	0x03, 0x1b
        /*008e*/ 	.short	0x00ff


	//----- nvinfo : EIATTR_EXIT_INSTR_OFFSETS
	.align		4
        /*0090*/ 	.byte	0x04, 0x1c
        /*0092*/ 	.short	(.L_29 - .L_28)


	//   ....[0]....
.L_28:
        /*0094*/ 	.word	0x00001130


	//   ....[1]....
        /*0098*/ 	.word	0x00001180


	//----- nvinfo : EIATTR_REQNTID
	.align		4
.L_29:
        /*009c*/ 	.byte	0x04, 0x10
        /*009e*/ 	.short	(.L_31 - .L_30)
.L_30:
        /*00a0*/ 	.word	0x00000080
        /*00a4*/ 	.word	0x00000001
        /*00a8*/ 	.word	0x00000001


	//----- nvinfo : EIATTR_CBANK_PARAM_SIZE
	.align		4
.L_31:
        /*00ac*/ 	.byte	0x03, 0x19
        /*00ae*/ 	.short	0x0038


	//----- nvinfo : EIATTR_PARAM_CBANK
	.align		4
        /*00b0*/ 	.byte	0x04, 0x0a
        /*00b2*/ 	.short	(.L_33 - .L_32)
	.align		4
.L_32:
        /*00b4*/ 	.word	index@(.nv.constant0.triton_poi_fused__native_batch_norm_legit_no_training_silu_30)
        /*00b8*/ 	.short	0x0210
        /*00ba*/ 	.short	0x0038


	//----- nvinfo : EIATTR_SW_WAR
	.align		4
.L_33:
        /*00bc*/ 	.byte	0x04, 0x36
        /*00be*/ 	.short	(.L_35 - .L_34)
.L_34:
        /*00c0*/ 	.word	0x00000008
.L_35:


//--------------------- .nv.callgraph             --------------------------
	.section	.nv.callgraph,"",@"SHT_CUDA_CALLGRAPH"
	.align	4
	.sectionentsize	8
	.align		4
        /*0000*/ 	.word	0x00000000
	.align		4
        /*0004*/ 	.word	0xffffffff
	.align		4
        /*0008*/ 	.word	0x00000000
	.align		4
        /*000c*/ 	.word	0xfffffffe
	.align		4
        /*0010*/ 	.word	0x00000000
	.align		4
        /*0014*/ 	.word	0xfffffffd
	.align		4
        /*0018*/ 	.word	0x00000000
	.align		4
        /*001c*/ 	.word	0xfffffffc


//--------------------- .nv.constant4             --------------------------
	.section	.nv.constant4,"a",@progbits
	.align	8
	.align		8
.nv.constant4:
        /*0000*/ 	.dword	_$_str
	.align		8
        /*0008*/ 	.dword	_$_str_$_2


//--------------------- .text.triton_poi_fused__native_batch_norm_legit_no_training_silu_30 --------------------------
	.section	.text.triton_poi_fused__native_batch_norm_legit_no_training_silu_30,"ax",@progbits
	.sectionflags	@"SHF_BARRIERS=1"
	.align	128
        .global         triton_poi_fused__native_batch_norm_legit_no_training_silu_30
        .type           triton_poi_fused__native_batch_norm_legit_no_training_silu_30,@function
        .size           triton_poi_fused__native_batch_norm_legit_no_training_silu_30,(.L_x_1 - triton_poi_fused__native_batch_norm_legit_no_training_silu_30)
        .other          triton_poi_fused__native_batch_norm_legit_no_training_silu_30,@"STO_CUDA_ENTRY STV_DEFAULT"
triton_poi_fused__native_batch_norm_legit_no_training_silu_30:
.text.triton_poi_fused__native_batch_norm_legit_no_training_silu_30:
[----:B------:R-:W0:Y:S01]  /*0000*/  LDC R1, c[0x0][0x28] ;  /* 0x00000a00ff017b82 */ /* 0x000e220000000800 */
[----:B------:R-:W1:Y:S07]  /*0010*/  S2R R2, SR_CTAID.X ;  /* 0x0000000000027919 */ /* 0x000e6e0000002500 */
[----:B------:R-:W2:Y:S01]  /*0020*/  LDC.64 R10, c[0x0][0x220] ;  /* 0x00008800ff0a7b82 */ /* 0x000ea20000000a00 */
[----:B------:R-:W-:Y:S02]  /*0030*/  CS2R R4, SRZ ;  /* 0x0000000000047805 */ /* 0x000fe4000001ff00 */
[----:B------:R-:W-:Y:S01]  /*0040*/  CS2R R6, SRZ ;  /* 0x0000000000067805 */ /* 0x000fe2000001ff00 */
[----:B------:R-:W3:Y:S01]  /*0050*/  S2R R0, SR_TID.X ;  /* 0x0000000000007919 */ /* 0x000ee20000002100 */
[----:B------:R-:W-:Y:S01]  /*0060*/  ULDC.64 UR6, c[0x0][0x208] ;  /* 0x0000820000067ab9 */ /* 0x000fe20000000a00 */
[----:B------:R-:W4:Y:S02]  /*0070*/  S2R R3, SR_CTAID.Y ;  /* 0x0000000000037919 */ /* 0x000f240000002600 */
[----:B------:R-:W5:Y:S08]  /*0080*/  LDC.64 R20, c[0x0][0x210] ;  /* 0x00008400ff147b82 */ /* 0x000f700000000a00 */
[----:B------:R-:W5:Y:S01]  /*0090*/  LDC.64 R18, c[0x0][0x218] ;  /* 0x00008600ff127b82 */ /* 0x000f620000000a00 */
[----:B-1----:R-:W-:-:S02]  /*00a0*/  SHF.L.U32 R2, R2, 0x5, RZ ;  /* 0x0000000502027819 */ /* 0x002fc400000006ff */
[----:B---3--:R-:W-:-:S04]  /*00b0*/  SHF.L.U32 R27, R0, 0x2, RZ ;  /* 0x00000002001b7819 */ /* 0x008fc800000006ff */
[----:B------:R-:W-:-:S04]  /*00c0*/  LOP3.LUT R27, R2, 0x1c, R27, 0xf8, !PT ;  /* 0x0000001c021b7812 */ /* 0x000fc800078ef81b */
[C---:B------:R-:W-:Y:S01]  /*00d0*/  ISETP.GE.AND P0, PT, R27.reuse, 0x200, PT ;  /* 0x000002001b00780c */ /* 0x040fe20003f06270 */
[----:B--2---:R-:W-:-:S12]  /*00e0*/  IMAD.WIDE R10, R27, 0x4, R10 ;  /* 0x000000041b0a7825 */ /* 0x004fd800078e020a */
[----:B------:R1:W2:Y:S01]  /*00f0*/  @!P0 LDG.E.EL.128 R4, desc[UR6][R10.64] ;  /* 0x000000060a048981 */ /* 0x0002a2000c2e1d00 */
[----:B------:R-:W-:Y:S02]  /*0100*/  SHF.R.U32.HI R12, RZ, 0x3, R0 ;  /* 0x00000003ff0c7819 */ /* 0x000fe40000011600 */
[----:B------:R-:W-:Y:S02]  /*0110*/  CS2R R8, SRZ ;  /* 0x0000000000087805 */ /* 0x000fe4000001ff00 */
[----:B----4-:R-:W-:Y:S02]  /*0120*/  SHF.L.U32 R3, R3, 0x5, RZ ;  /* 0x0000000503037819 */ /* 0x010fe400000006ff */
[----:B------:R-:W-:-:S04]  /*0130*/  SGXT.U32 R12, R12, 0x4 ;  /* 0x000000040c0c781a */ /* 0x000fc80000000000 */
[----:B------:R-:W-:Y:S02]  /*0140*/  LOP3.LUT R14, R3, 0x10, R12, 0xfe, !PT ;  /* 0x00000010030e7812 */ /* 0x000fe400078efe0c */
[----:B-1----:R-:W-:Y:S02]  /*0150*/  CS2R R10, SRZ ;  /* 0x00000000000a7805 */ /* 0x002fe4000001ff00 */
[----:B------:R-:W-:Y:S02]  /*0160*/  LOP3.LUT R12, R3, R12, RZ, 0xfc, !PT ;  /* 0x0000000c030c7212 */ /* 0x000fe400078efcff */
[C---:B------:R-:W-:Y:S02]  /*0170*/  ISETP.LT.AND P2, PT, R14.reuse, 0x40, !P0 ;  /* 0x000000400e00780c */ /* 0x040fe40004741270 */
[-C--:B------:R-:W-:Y:S02]  /*0180*/  LEA R23, R14, R27.reuse, 0x9 ;  /* 0x0000001b0e177211 */ /* 0x080fe400078e48ff */
[----:B------:R-:W-:-:S02]  /*0190*/  LEA R13, R12, R27, 0x9 ;  /* 0x0000001b0c0d7211 */ /* 0x000fc400078e48ff */
[----:B------:R-:W-:Y:S02]  /*01a0*/  CS2R R14, SRZ ;  /* 0x00000000000e7805 */ /* 0x000fe4000001ff00 */
[----:B------:R-:W-:Y:S01]  /*01b0*/  ISETP.LT.AND P1, PT, R12, 0x40, !P0 ;  /* 0x000000400c00780c */ /* 0x000fe20004721270 */
[----:B-----5:R-:W-:-:S04]  /*01c0*/  IMAD.WIDE R22, R23, 0x4, R20 ;  /* 0x0000000417167825 */ /* 0x020fc800078e0214 */
[----:B------:R-:W-:Y:S01]  /*01d0*/  IMAD.WIDE R20, R13, 0x4, R20 ;  /* 0x000000040d147825 */ /* 0x000fe200078e0214 */
[----:B------:R-:W-:Y:S01]  /*01e0*/  CS2R R12, SRZ ;  /* 0x00000000000c7805 */ /* 0x000fe2000001ff00 */
[----:B------:R-:W3:Y:S01]  /*01f0*/  @P2 LDG.E.EL.128 R8, desc[UR6][R22.64] ;  /* 0x0000000616082981 */ /* 0x000ee2000c2e1d00 */
[----:B------:R-:W-:Y:S01]  /*0200*/  CS2R R16, SRZ ;  /* 0x0000000000107805 */ /* 0x000fe2000001ff00 */
[----:B0-----:R-:W-:Y:S01]  /*0210*/  IMAD.WIDE R24, R27, 0x4, R18 ;  /* 0x000000041b187825 */ /* 0x001fe200078e0212 */
[----:B------:R-:W-:-:S04]  /*0220*/  CS2R R18, SRZ ;  /* 0x0000000000127805 */ /* 0x000fc8000001ff00 */
[----:B------:R0:W3:Y:S04]  /*0230*/  @!P0 LDG.E.EL.128 R12, desc[UR6][R24.64] ;  /* 0x00000006180c8981 */ /* 0x0000e8000c2e1d00 */
[----:B------:R3:W4:Y:S01]  /*0240*/  @P1 LDG.E.EL.128 R16, desc[UR6][R20.64] ;  /* 0x0000000614101981 */ /* 0x000722000c2e1d00 */
[----:B0-----:R-:W0:Y:S01]  /*0250*/  LDC.64 R24, c[0x0][0x228] ;  /* 0x00008a00ff187b82 */ /* 0x001e220000000a00 */
[----:B--2---:R-:W-:Y:S01]  /*0260*/  FADD R4, R4, 0.0010000000474974513054 ;  /* 0x3a83126f04047421 */ /* 0x004fe20000000000 */
[----:B------:R-:W-:Y:S01]  /*0270*/  FADD R5, R5, 0.0010000000474974513054 ;  /* 0x3a83126f05057421 */ /* 0x000fe20000000000 */
[----:B------:R-:W-:Y:S02]  /*0280*/  FADD R22, R6, 0.0010000000474974513054 ;  /* 0x3a83126f06167421 */ /* 0x000fe40000000000 */
[----:B------:R1:W2:Y:S08]  /*0290*/  MUFU.SQRT R23, R4 ;  /* 0x0000000400177308 */ /* 0x0002b00000002000 */
[----:B------:R-:W5:Y:S01]  /*02a0*/  MUFU.SQRT R5, R5 ;  /* 0x0000000500057308 */ /* 0x000f620000002000 */
[----:B-1----:R-:W-:Y:S01]  /*02b0*/  HFMA2.MMA R4, -RZ, RZ, 1.625, 0 ;  /* 0x3e800000ff047435 */ /* 0x002fe200000001ff */
[----:B--2---:R-:W-:-:S06]  /*02c0*/  FSETP.GT.AND P1, PT, R23, 8.50705917302346158658e+37, PT ;  /* 0x7e8000001700780b */ /* 0x004fcc0003f24000 */
[----:B------:R-:W1:Y:S01]  /*02d0*/  MUFU.SQRT R22, R22 ;  /* 0x0000001600167308 */ /* 0x000e620000002000 */
[----:B------:R-:W-:Y:S02]  /*02e0*/  FSETP.GEU.AND P4, PT, R23, 1.175494350822287508e-38, PT ;  /* 0x008000001700780b */ /* 0x000fe40003f8e000 */
[----:B------:R-:W-:Y:S02]  /*02f0*/  FSEL R29, R4, 1, P1 ;  /* 0x3f800000041d7808 */ /* 0x000fe40000800000 */
[C---:B-----5:R-:W-:Y:S02]  /*0300*/  FSETP.GT.AND P2, PT, R5.reuse, 8.50705917302346158658e+37, PT ;  /* 0x7e8000000500780b */ /* 0x060fe40003f44000 */
[----:B------:R-:W-:Y:S01]  /*0310*/  FSETP.GEU.AND P5, PT, R5, 1.175494350822287508e-38, PT ;  /* 0x008000000500780b */ /* 0x000fe20003fae000 */
[----:B------:R-:W-:Y:S01]  /*0320*/  @P1 FMUL R23, R23, 0.25 ;  /* 0x3e80000017171820 */ /* 0x000fe20000400000 */
[----:B---3--:R-:W-:Y:S01]  /*0330*/  FADD R20, -R13, R9 ;  /* 0x000000090d147221 */ /* 0x008fe20000000100 */
[----:B------:R-:W-:Y:S01]  /*0340*/  FADD R21, -R12, R8 ;  /* 0x000000080c157221 */ /* 0x000fe20000000100 */
[----:B-1----:R-:W-:-:S03]  /*0350*/  FSETP.GT.AND P3, PT, R22, 8.50705917302346158658e+37, PT ;  /* 0x7e8000001600780b */ /* 0x002fc60003f64000 */
[----:B------:R-:W-:Y:S01]  /*0360*/  @!P4 FMUL R23, R23, 16777216 ;  /* 0x4b8000001717c820 */ /* 0x000fe20000400000 */
[----:B------:R-:W-:Y:S01]  /*0370*/  FSETP.GEU.AND P6, PT, R22, 1.175494350822287508e-38, PT ;  /* 0x008000001600780b */ /* 0x000fe20003fce000 */
[----:B------:R-:W1:Y:S01]  /*0380*/  LDC.64 R8, c[0x0][0x230] ;  /* 0x00008c00ff087b82 */ /* 0x000e620000000a00 */
[----:B----4-:R-:W-:Y:S01]  /*0390*/  FADD R17, -R13, R17 ;  /* 0x000000110d117221 */ /* 0x010fe20000000100 */
[----:B------:R-:W-:Y:S01]  /*03a0*/  @P2 FMUL R5, R5, 0.25 ;  /* 0x3e80000005052820 */ /* 0x000fe20000400000 */
[----:B------:R-:W2:Y:S01]  /*03b0*/  MUFU.RCP R6, R23 ;  /* 0x0000001700067308 */ /* 0x000ea20000001000 */
[----:B------:R-:W-:Y:S01]  /*03c0*/  @!P4 FMUL R29, R29, 16777216 ;  /* 0x4b8000001d1dc820 */ /* 0x000fe20000400000 */
[----:B------:R-:W-:Y:S01]  /*03d0*/  FADD R16, -R12, R16 ;  /* 0x000000100c107221 */ /* 0x000fe20000000100 */
[----:B------:R-:W-:Y:S01]  /*03e0*/  @!P5 FMUL R5, R5, 16777216 ;  /* 0x4b8000000505d820 */ /* 0x000fe20000400000 */
[----:B------:R-:W-:Y:S01]  /*03f0*/  FSEL R12, R4, 1, P3 ;  /* 0x3f800000040c7808 */ /* 0x000fe20001800000 */
[----:B------:R-:W-:-:S04]  /*0400*/  @P3 FMUL R22, R22, 0.25 ;  /* 0x3e80000016163820 */ /* 0x000fc80000400000 */
[----:B------:R-:W3:Y:S01]  /*0410*/  MUFU.RCP R5, R5 ;  /* 0x0000000500057308 */ /* 0x000ee20000001000 */
[----:B------:R-:W-:Y:S01]  /*0420*/  @!P6 FMUL R12, R12, 16777216 ;  /* 0x4b8000000c0ce820 */ /* 0x000fe20000400000 */
[----:B------:R-:W-:Y:S01]  /*0430*/  @!P6 FMUL R22, R22, 16777216 ;  /* 0x4b8000001616e820 */ /* 0x000fe20000400000 */
[----:B--2---:R-:W-:Y:S01]  /*0440*/  FMUL R29, R6, R29 ;  /* 0x0000001d061d7220 */ /* 0x004fe20000400000 */
[----:B------:R-:W-:-:S04]  /*0450*/  FSEL R6, R4, 1, P2 ;  /* 0x3f80000004067808 */ /* 0x000fc80001000000 */
[----:B------:R-:W2:Y:S01]  /*0460*/  MUFU.RCP R13, R22 ;  /* 0x00000016000d7308 */ /* 0x000ea20000001000 */
[----:B------:R-:W-:Y:S01]  /*0470*/  @!P5 FMUL R6, R6, 16777216 ;  /* 0x4b8000000606d820 */ /* 0x000fe20000400000 */
[----:B-1----:R-:W-:-:S04]  /*0480*/  IMAD.WIDE R8, R27, 0x4, R8 ;  /* 0x000000041b087825 */ /* 0x002fc800078e0208 */
[----:B---3--:R-:W-:Y:S01]  /*0490*/  FMUL R23, R5, R6 ;  /* 0x0000000605177220 */ /* 0x008fe20000400000 */
[-C--:B------:R-:W-:Y:S01]  /*04a0*/  FMUL R5, R21, R29.reuse ;  /* 0x0000001d15057220 */ /* 0x080fe20000400000 */
[----:B--2---:R-:W-:Y:S01]  /*04b0*/  FMUL R6, R13, R12 ;  /* 0x0000000c0d067220 */ /* 0x004fe20000400000 */
[----:B------:R-:W-:Y:S01]  /*04c0*/  FMUL R13, R16, R29 ;  /* 0x0000001d100d7220 */ /* 0x000fe20000400000 */
[-C--:B------:R-:W-:Y:S01]  /*04d0*/  FMUL R12, R17, R23.reuse ;  /* 0x00000017110c7220 */ /* 0x080fe20000400000 */
[----:B------:R-:W-:Y:S01]  /*04e0*/  FMUL R16, R20, R23 ;  /* 0x0000001714107220 */ /* 0x000fe20000400000 */
[----:B0-----:R-:W-:Y:S01]  /*04f0*/  IMAD.WIDE R28, R27, 0x4, R24 ;  /* 0x000000041b1c7825 */ /* 0x001fe200078e0218 */
[----:B------:R-:W-:Y:S02]  /*0500*/  CS2R R20, SRZ ;  /* 0x0000000000147805 */ /* 0x000fe4000001ff00 */
[----:B------:R-:W-:Y:S02]  /*0510*/  CS2R R22, SRZ ;  /* 0x0000000000167805 */ /* 0x000fe4000001ff00 */
[----:B------:R-:W-:-:S02]  /*0520*/  CS2R R24, SRZ ;  /* 0x0000000000187805 */ /* 0x000fc4000001ff00 */
[----:B------:R-:W-:Y:S02]  /*0530*/  CS2R R26, SRZ ;  /* 0x00000000001a7805 */ /* 0x000fe4000001ff00 */
[----:B------:R0:W2:Y:S04]  /*0540*/  @!P0 LDG.E.EL.128 R20, desc[UR6][R28.64] ;  /* 0x000000061c148981 */ /* 0x0000a8000c2e1d00 */
[----:B------:R-:W2:Y:S01]  /*0550*/  @!P0 LDG.E.EL.128 R24, desc[UR6][R8.64] ;  /* 0x0000000608188981 */ /* 0x000ea2000c2e1d00 */
[----:B------:R-:W-:Y:S01]  /*0560*/  FADD R7, R7, 0.0010000000474974513054 ;  /* 0x3a83126f07077421 */ /* 0x000fe20000000000 */
[C---:B------:R-:W-:Y:S01]  /*0570*/  FADD R19, -R15.reuse, R19 ;  /* 0x000000130f137221 */ /* 0x040fe20000000100 */
[----:B------:R-:W-:Y:S01]  /*0580*/  FADD R11, -R15, R11 ;  /* 0x0000000b0f0b7221 */ /* 0x000fe20000000100 */
[----:B------:R-:W1:Y:S01]  /*0590*/  S2UR UR5, SR_CgaCtaId ;  /* 0x00000000000579c3 */ /* 0x000e620000008800 */
[----:B------:R-:W3:Y:S01]  /*05a0*/  MUFU.SQRT R17, R7 ;  /* 0x0000000700117308 */ /* 0x000ee20000002000 */
[----:B0-----:R-:W-:Y:S01]  /*05b0*/  FADD R29, -R14, R18 ;  /* 0x000000120e1d7221 */ /* 0x001fe20000000100 */
[----:B------:R-:W-:-:S03]  /*05c0*/  UMOV UR4, 0x400 ;  /* 0x0000040000047882 */ /* 0x000fc60000000000 */
[----:B------:R-:W-:Y:S01]  /*05d0*/  FMUL R29, R29, R6 ;  /* 0x000000061d1d7220 */ /* 0x000fe20000400000 */
[C---:B---3--:R-:W-:Y:S02]  /*05e0*/  FSETP.GT.AND P0, PT, R17.reuse, 8.50705917302346158658e+37, PT ;  /* 0x7e8000001100780b */ /* 0x048fe40003f04000 */
[----:B------:R-:W-:Y:S01]  /*05f0*/  FSETP.GEU.AND P1, PT, R17, 1.175494350822287508e-38, PT ;  /* 0x008000001100780b */ /* 0x000fe20003f2e000 */
[----:B-1----:R-:W-:-:S10]  /*0600*/  UPRMT UR4, UR5, 0x654, UR4 ;  /* 0x0000065405047896 */ /* 0x002fd40008000004 */
[----:B------:R-:W-:-:S04]  /*0610*/  @P0 FMUL R17, R17, 0.25 ;  /* 0x3e80000011110820 */ /* 0x000fc80000400000 */
[----:B------:R-:W-:-:S06]  /*0620*/  @!P1 FMUL R17, R17, 16777216 ;  /* 0x4b80000011119820 */ /* 0x000fcc0000400000 */
[----:B------:R-:W0:Y:S01]  /*0630*/  MUFU.RCP R17, R17 ;  /* 0x0000001100117308 */ /* 0x000e220000001000 */
[-CC-:B--2---:R-:W-:Y:S01]  /*0640*/  FFMA R13, R13, R20.reuse, R24.reuse ;  /* 0x000000140d0d7223 */ /* 0x184fe20000000018 */
[----:B------:R-:W-:Y:S01]  /*0650*/  FFMA R5, R5, R20, R24 ;  /* 0x0000001405057223 */ /* 0x000fe20000000018 */
[----:B------:R-:W-:Y:S01]  /*0660*/  FFMA R7, R29, R22, R26 ;  /* 0x000000161d077223 */ /* 0x000fe2000000001a */
[-C--:B------:R-:W-:Y:S01]  /*0670*/  FFMA R12, R12, R21.reuse, R25 ;  /* 0x000000150c0c7223 */ /* 0x080fe20000000019 */
[----:B------:R-:W-:Y:S01]  /*0680*/  FADD R20, RZ, -R13 ;  /* 0x8000000dff147221 */ /* 0x000fe20000000000 */
[----:B------:R-:W-:Y:S01]  /*0690*/  FADD R29, -R14, R10 ;  /* 0x0000000a0e1d7221 */ /* 0x000fe20000000100 */
[----:B------:R-:W-:Y:S01]  /*06a0*/  FADD R10, RZ, -R7 ;  /* 0x80000007ff0a7221 */ /* 0x000fe20000000000 */
[----:B------:R-:W-:Y:S01]  /*06b0*/  FADD R8, RZ, -R12 ;  /* 0x8000000cff087221 */ /* 0x000fe20000000000 */
[----:B------:R-:W-:Y:S01]  /*06c0*/  FMUL R18, R20, 1.4426950216293334961 ;  /* 0x3fb8aa3b14127820 */ /* 0x000fe20000400000 */
[----:B------:R-:W-:Y:S01]  /*06d0*/  FSEL R20, R4, 1, P0 ;  /* 0x3f80000004147808 */ /* 0x000fe20000000000 */
[----:B------:R-:W-:Y:S01]  /*06e0*/  FMUL R10, R10, 1.4426950216293334961 ;  /* 0x3fb8aa3b0a0a7820 */ /* 0x000fe20000400000 */
[----:B------:R-:W-:Y:S01]  /*06f0*/  FMUL R29, R29, R6 ;  /* 0x000000061d1d7220 */ /* 0x000fe20000400000 */
[----:B------:R-:W-:Y:S01]  /*0700*/  FMUL R8, R8, 1.4426950216293334961 ;  /* 0x3fb8aa3b08087820 */ /* 0x000fe20000400000 */
[----:B------:R-:W-:Y:S01]  /*0710*/  FSETP.GEU.AND P3, PT, R18, -126, PT ;  /* 0xc2fc00001200780b */ /* 0x000fe20003f6e000 */
[----:B------:R-:W-:Y:S01]  /*0720*/  @!P1 FMUL R20, R20, 16777216 ;  /* 0x4b80000014149820 */ /* 0x000fe20000400000 */
[----:B------:R-:W-:Y:S01]  /*0730*/  FFMA R16, R16, R21, R25 ;  /* 0x0000001510107223 */ /* 0x000fe20000000019 */
[----:B------:R-:W-:Y:S01]  /*0740*/  FFMA R22, R29, R22, R26 ;  /* 0x000000161d167223 */ /* 0x000fe2000000001a */
[----:B------:R-:W-:Y:S01]  /*0750*/  FSETP.GEU.AND P5, PT, R10, -126, PT ;  /* 0xc2fc00000a00780b */ /* 0x000fe20003fae000 */
[----:B0-----:R-:W-:Y:S01]  /*0760*/  FMUL R20, R17, R20 ;  /* 0x0000001411147220 */ /* 0x001fe20000400000 */
[----:B------:R-:W-:Y:S01]  /*0770*/  FADD R14, RZ, -R5 ;  /* 0x80000005ff0e7221 */ /* 0x000fe20000000000 */
[----:B------:R-:W-:Y:S01]  /*0780*/  FADD R17, RZ, -R16 ;  /* 0x80000010ff117221 */ /* 0x000fe20000000000 */
[----:B------:R-:W-:Y:S01]  /*0790*/  FSETP.GEU.AND P4, PT, R8, -126, PT ;  /* 0xc2fc00000800780b */ /* 0x000fe20003f8e000 */
[-C--:B------:R-:W-:Y:S01]  /*07a0*/  FMUL R6, R19, R20.reuse ;  /* 0x0000001413067220 */ /* 0x080fe20000400000 */
[----:B------:R-:W-:Y:S01]  /*07b0*/  FADD R15, RZ, -R22 ;  /* 0x80000016ff0f7221 */ /* 0x000fe20000000000 */
[----:B------:R-:W-:Y:S01]  /*07c0*/  FMUL R14, R14, 1.4426950216293334961 ;  /* 0x3fb8aa3b0e0e7820 */ /* 0x000fe20000400000 */
[----:B------:R-:W-:Y:S01]  /*07d0*/  FMUL R17, R17, 1.4426950216293334961 ;  /* 0x3fb8aa3b11117820 */ /* 0x000fe20000400000 */
[----:B------:R-:W-:Y:S01]  /*07e0*/  @!P3 FMUL R18, R18, 0.5 ;  /* 0x3f0000001212b820 */ /* 0x000fe20000400000 */
[-CC-:B------:R-:W-:Y:S01]  /*07f0*/  FFMA R6, R6, R23.reuse, R27.reuse ;  /* 0x0000001706067223 */ /* 0x180fe2000000001b */
[----:B------:R-:W-:Y:S01]  /*0800*/  FMUL R20, R11, R20 ;  /* 0x000000140b147220 */ /* 0x000fe20000400000 */
[----:B------:R-:W-:Y:S01]  /*0810*/  FSETP.GEU.AND P6, PT, R14, -126, PT ;  /* 0xc2fc00000e00780b */ /* 0x000fe20003fce000 */
[----:B------:R0:W1:Y:S01]  /*0820*/  MUFU.EX2 R9, R18 ;  /* 0x0000001200097308 */ /* 0x0000620000000800 */
[----:B------:R-:W-:Y:S01]  /*0830*/  FSETP.GEU.AND P0, PT, R17, -126, PT ;  /* 0xc2fc00001100780b */ /* 0x000fe20003f0e000 */
[----:B------:R-:W-:Y:S01]  /*0840*/  FFMA R23, R20, R23, R27 ;  /* 0x0000001714177223 */ /* 0x000fe2000000001b */
[----:B------:R-:W-:Y:S01]  /*0850*/  @!P5 FMUL R10, R10, 0.5 ;  /* 0x3f0000000a0ad820 */ /* 0x000fe20000400000 */
[----:B------:R-:W-:Y:S01]  /*0860*/  @!P4 FMUL R8, R8, 0.5 ;  /* 0x3f0000000808c820 */ /* 0x000fe20000400000 */
[----:B------:R-:W-:-:S02]  /*0870*/  SHF.R.U32.HI R19, RZ, 0x3, R0 ;  /* 0x00000003ff137819 */ /* 0x000fc40000011600 */
[----:B------:R-:W-:Y:S01]  /*0880*/  SHF.L.U32 R24, R0, 0x7, RZ ;  /* 0x0000000700187819 */ /* 0x000fe200000006ff */
[----:B0-----:R-:W-:Y:S01]  /*0890*/  FMUL R18, R15, 1.4426950216293334961 ;  /* 0x3fb8aa3b0f127820 */ /* 0x001fe20000400000 */
[----:B------:R-:W-:Y:S01]  /*08a0*/  FADD R15, RZ, -R6 ;  /* 0x80000006ff0f7221 */ /* 0x000fe20000000000 */
[----:B------:R-:W0:Y:S02]  /*08b0*/  MUFU.EX2 R10, R10 ;  /* 0x0000000a000a7308 */ /* 0x000e240000000800 */
[----:B------:R-:W-:Y:S01]  /*08c0*/  @!P6 FMUL R14, R14, 0.5 ;  /* 0x3f0000000e0ee820 */ /* 0x000fe20000400000 */
[----:B------:R-:W-:Y:S01]  /*08d0*/  SGXT.U32 R19, R19, 0x4 ;  /* 0x000000041313781a */ /* 0x000fe20000000000 */
[----:B------:R-:W-:Y:S01]  /*08e0*/  FMUL R26, R15, 1.4426950216293334961 ;  /* 0x3fb8aa3b0f1a7820 */ /* 0x000fe20000400000 */
[----:B------:R-:W-:Y:S01]  /*08f0*/  FADD R15, RZ, -R23 ;  /* 0x80000017ff0f7221 */ /* 0x000fe20000000000 */
[----:B------:R-:W-:Y:S01]  /*0900*/  FSETP.GEU.AND P1, PT, R18, -126, PT ;  /* 0xc2fc00001200780b */ /* 0x000fe20003f2e000 */
[----:B-1----:R-:W-:Y:S01]  /*0910*/  @!P3 FMUL R9, R9, R9 ;  /* 0x000000090909b220 */ /* 0x002fe20000400000 */
[----:B------:R-:W-:Y:S01]  /*0920*/  @!P0 FMUL R17, R17, 0.5 ;  /* 0x3f00000011118820 */ /* 0x000fe20000400000 */
[----:B------:R-:W-:Y:S01]  /*0930*/  FMUL R15, R15, 1.4426950216293334961 ;  /* 0x3fb8aa3b0f0f7820 */ /* 0x000fe20000400000 */
[----:B------:R-:W-:Y:S01]  /*0940*/  FSETP.GEU.AND P2, PT, R26, -126, PT ;  /* 0xc2fc00001a00780b */ /* 0x000fe20003f4e000 */
[----:B------:R-:W1:Y:S01]  /*0950*/  MUFU.EX2 R8, R8 ;  /* 0x0000000800087308 */ /* 0x000e620000000800 */
[----:B------:R-:W-:Y:S01]  /*0960*/  FADD R9, R9, 1 ;  /* 0x3f80000009097421 */ /* 0x000fe20000000000 */
[----:B------:R-:W-:-:S02]  /*0970*/  LOP3.LUT R24, R24, 0x380, RZ, 0xc0, !PT ;  /* 0x0000038018187812 */ /* 0x000fc400078ec0ff */
[----:B------:R-:W-:Y:S01]  /*0980*/  FSETP.GEU.AND P3, PT, R15, -126, PT ;  /* 0xc2fc00000f00780b */ /* 0x000fe20003f6e000 */
[----:B0-----:R-:W-:Y:S01]  /*0990*/  @!P5 FMUL R10, R10, R10 ;  /* 0x0000000a0a0ad220 */ /* 0x001fe20000400000 */
[----:B------:R-:W-:Y:S02]  /*09a0*/  LOP3.LUT R19, R24, R19, RZ, 0xfc, !PT ;  /* 0x0000001318137212 */ /* 0x000fe400078efcff */
[----:B------:R-:W0:Y:S01]  /*09b0*/  MUFU.EX2 R11, R14 ;  /* 0x0000000e000b7308 */ /* 0x000e220000000800 */
[----:B------:R-:W-:Y:S01]  /*09c0*/  @!P1 FMUL R18, R18, 0.5 ;  /* 0x3f00000012129820 */ /* 0x000fe20000400000 */
[----:B------:R-:W-:Y:S01]  /*09d0*/  FADD R25, R10, 1 ;  /* 0x3f8000000a197421 */ /* 0x000fe20000000000 */
[----:B------:R-:W-:Y:S01]  /*09e0*/  LEA.HI R28, R24, UR4, RZ, 0x1f ;  /* 0x00000004181c7c11 */ /* 0x000fe2000f8ff8ff */
[----:B------:R-:W-:Y:S01]  /*09f0*/  @!P2 FMUL R26, R26, 0.5 ;  /* 0x3f0000001a1aa820 */ /* 0x000fe20000400000 */
[----:B-1----:R-:W-:-:S03]  /*0a00*/  @!P4 FMUL R8, R8, R8 ;  /* 0x000000080808c220 */ /* 0x002fc60000400000 */
[----:B------:R-:W1:Y:S01]  /*0a10*/  MUFU.EX2 R17, R17 ;  /* 0x0000001100117308 */ /* 0x000e620000000800 */
[----:B------:R-:W-:Y:S01]  /*0a20*/  @!P3 FMUL R15, R15, 0.5 ;  /* 0x3f0000000f0fb820 */ /* 0x000fe20000400000 */
[----:B------:R-:W-:Y:S01]  /*0a30*/  FSETP.GT.AND P4, PT, R9, 8.50705917302346158658e+37, PT ;  /* 0x7e8000000900780b */ /* 0x000fe20003f84000 */
[----:B------:R-:W-:Y:S01]  /*0a40*/  FADD R20, R8, 1 ;  /* 0x3f80000008147421 */ /* 0x000fe20000000000 */
[----:B0-----:R-:W-:-:S04]  /*0a50*/  @!P6 FMUL R11, R11, R11 ;  /* 0x0000000b0b0be220 */ /* 0x001fc80000400000 */
[----:B------:R-:W0:Y:S01]  /*0a60*/  MUFU.EX2 R18, R18 ;  /* 0x0000001200127308 */ /* 0x000e220000000800 */
[----:B------:R-:W-:Y:S02]  /*0a70*/  FSETP.GT.AND P6, PT, R25, 8.50705917302346158658e+37, PT ;  /* 0x7e8000001900780b */ /* 0x000fe40003fc4000 */
[----:B------:R-:W-:Y:S01]  /*0a80*/  FSETP.GT.AND P5, PT, R20, 8.50705917302346158658e+37, PT ;  /* 0x7e8000001400780b */ /* 0x000fe20003fa4000 */
[----:B------:R-:W-:Y:S01]  /*0a90*/  FADD R8, R11, 1 ;  /* 0x3f8000000b087421 */ /* 0x000fe20000000000 */
[----:B-1----:R-:W-:-:S03]  /*0aa0*/  @!P0 FMUL R17, R17, R17 ;  /* 0x0000001111118220 */ /* 0x002fc60000400000 */
[----:B------:R-:W1:Y:S01]  /*0ab0*/  MUFU.EX2 R26, R26 ;  /* 0x0000001a001a7308 */ /* 0x000e620000000800 */
[----:B------:R-:W-:Y:S01]  /*0ac0*/  FSETP.GT.AND P0, PT, R8, 8.50705917302346158658e+37, PT ;  /* 0x7e8000000800780b */ /* 0x000fe20003f04000 */
[----:B------:R-:W-:Y:S01]  /*0ad0*/  @P4 FMUL R9, R9, 0.25 ;  /* 0x3e80000009094820 */ /* 0x000fe20000400000 */
[----:B------:R-:W-:Y:S01]  /*0ae0*/  FADD R10, R17, 1 ;  /* 0x3f800000110a7421 */ /* 0x000fe20000000000 */
[----:B------:R-:W-:Y:S02]  /*0af0*/  LOP3.LUT R17, R24, 0x40, RZ, 0xfc, !PT ;  /* 0x0000004018117812 */ /* 0x000fe400078efcff */
[----:B------:R-:W-:Y:S01]  /*0b00*/  @P6 FMUL R25, R25, 0.25 ;  /* 0x3e80000019196820 */ /* 0x000fe20000400000 */
[----:B0-----:R-:W-:Y:S01]  /*0b10*/  @!P1 FMUL R18, R18, R18 ;  /* 0x0000001212129220 */ /* 0x001fe20000400000 */
[----:B------:R0:W2:Y:S01]  /*0b20*/  MUFU.EX2 R14, R15 ;  /* 0x0000000f000e7308 */ /* 0x0000a20000000800 */
[----:B------:R-:W-:Y:S01]  /*0b30*/  FSETP.GT.AND P1, PT, R10, 8.50705917302346158658e+37, PT ;  /* 0x7e8000000a00780b */ /* 0x000fe20003f24000 */
[----:B------:R-:W-:Y:S01]  /*0b40*/  @P5 FMUL R20, R20, 0.25 ;  /* 0x3e80000014145820 */ /* 0x000fe20000400000 */
[----:B------:R-:W-:Y:S01]  /*0b50*/  FADD R18, R18, 1 ;  /* 0x3f80000012127421 */ /* 0x000fe20000000000 */
[----:B------:R-:W-:-:S02]  /*0b60*/  LEA.HI R17, R17, UR4, RZ, 0x1f ;  /* 0x0000000411117c11 */ /* 0x000fc4000f8ff8ff */
[----:B------:R-:W-:Y:S01]  /*0b70*/  @P0 FMUL R8, R8, 0.25 ;  /* 0x3e80000008080820 */ /* 0x000fe20000400000 */
[----:B-1----:R-:W-:Y:S01]  /*0b80*/  @!P2 FMUL R26, R26, R26 ;  /* 0x0000001a1a1aa220 */ /* 0x002fe20000400000 */
[----:B------:R1:W-:Y:S01]  /*0b90*/  MUFU.RCP R11, R25 ;  /* 0x00000019000b7308 */ /* 0x0003e20000001000 */
[----:B0-----:R-:W-:Y:S02]  /*0ba0*/  LOP3.LUT R15, R24, 0x20, RZ, 0xfc, !PT ;  /* 0x00000020180f7812 */ /* 0x001fe400078efcff */
[----:B------:R-:W-:Y:S01]  /*0bb0*/  FADD R26, R26, 1 ;  /* 0x3f8000001a1a7421 */ /* 0x000fe20000000000 */
[----:B------:R-:W-:Y:S02]  /*0bc0*/  LOP3.LUT R24, R24, 0x60, RZ, 0xfc, !PT ;  /* 0x0000006018187812 */ /* 0x000fe400078efcff */
[----:B------:R-:W-:Y:S01]  /*0bd0*/  FSETP.GT.AND P2, PT, R18, 8.50705917302346158658e+37, PT ;  /* 0x7e8000001200780b */ /* 0x000fe20003f44000 */
[----:B--2---:R-:W-:Y:S01]  /*0be0*/  @!P3 FMUL R14, R14, R14 ;  /* 0x0000000e0e0eb220 */ /* 0x004fe20000400000 */
[----:B------:R-:W-:Y:S01]  /*0bf0*/  FSETP.GT.AND P3, PT, R26, 8.50705917302346158658e+37, PT ;  /* 0x7e8000001a00780b */ /* 0x000fe20003f64000 */
[----:B------:R0:W2:Y:S01]  /*0c00*/  MUFU.RCP R21, R9 ;  /* 0x0000000900157308 */ /* 0x0000a20000001000 */
[----:B-1----:R-:W-:Y:S01]  /*0c10*/  LEA.HI R25, R24, UR4, RZ, 0x1f ;  /* 0x0000000418197c11 */ /* 0x002fe2000f8ff8ff */
[----:B------:R-:W-:Y:S01]  /*0c20*/  FADD R14, R14, 1 ;  /* 0x3f8000000e0e7421 */ /* 0x000fe20000000000 */
[----:B------:R-:W-:Y:S01]  /*0c30*/  FSEL R24, R4, 1, P4 ;  /* 0x3f80000004187808 */ /* 0x000fe20002000000 */
[----:B------:R-:W-:Y:S01]  /*0c40*/  @P1 FMUL R10, R10, 0.25 ;  /* 0x3e8000000a0a1820 */ /* 0x000fe20000400000 */
[----:B------:R-:W-:-:S02]  /*0c50*/  LEA R17, R19, R17, 0x2 ;  /* 0x0000001113117211 */ /* 0x000fc400078e10ff */
[----:B------:R-:W-:Y:S01]  /*0c60*/  FSETP.GT.AND P4, PT, R14, 8.50705917302346158658e+37, PT ;  /* 0x7e8000000e00780b */ /* 0x000fe20003f84000 */
[----:B------:R-:W1:Y:S01]  /*0c70*/  MUFU.RCP R20, R20 ;  /* 0x0000001400147308 */ /* 0x000e620000001000 */
[----:B0-----:R-:W-:Y:S01]  /*0c80*/  LEA R9, R19, R28, 0x2 ;  /* 0x0000001c13097211 */ /* 0x001fe200078e10ff */
[----:B------:R-:W-:Y:S01]  /*0c90*/  @P2 FMUL R18, R18, 0.25 ;  /* 0x3e80000012122820 */ /* 0x000fe20000400000 */
[----:B------:R-:W-:Y:S01]  /*0ca0*/  LEA.HI R28, R15, UR4, RZ, 0x1f ;  /* 0x000000040f1c7c11 */ /* 0x000fe2000f8ff8ff */
[----:B------:R-:W-:Y:S01]  /*0cb0*/  @P3 FMUL R26, R26, 0.25 ;  /* 0x3e8000001a1a3820 */ /* 0x000fe20000400000 */
[C---:B------:R-:W-:Y:S02]  /*0cc0*/  FSEL R27, R4.reuse, 1, P1 ;  /* 0x3f800000041b7808 */ /* 0x040fe40000800000 */
[C---:B------:R-:W-:Y:S01]  /*0cd0*/  LEA R15, R19.reuse, R28, 0x2 ;  /* 0x0000001c130f7211 */ /* 0x040fe200078e10ff */
[----:B------:R-:W0:Y:S01]  /*0ce0*/  MUFU.RCP R8, R8 ;  /* 0x0000000800087308 */ /* 0x000e220000001000 */
[----:B------:R-:W-:Y:S01]  /*0cf0*/  LEA R19, R19, R25, 0x2 ;  /* 0x0000001913137211 */ /* 0x000fe200078e10ff */
[----:B--2---:R-:W-:Y:S01]  /*0d00*/  FMUL R24, R21, R24 ;  /* 0x0000001815187220 */ /* 0x004fe20000400000 */
[----:B------:R-:W-:Y:S01]  /*0d10*/  FSEL R25, R4, 1, P5 ;  /* 0x3f80000004197808 */ /* 0x000fe20002800000 */
[----:B------:R-:W-:Y:S01]  /*0d20*/  @P4 FMUL R14, R14, 0.25 ;  /* 0x3e8000000e0e4820 */ /* 0x000fe20000400000 */
[C---:B------:R-:W-:Y:S01]  /*0d30*/  FSEL R28, R4.reuse, 1, P6 ;  /* 0x3f800000041c7808 */ /* 0x040fe20003000000 */
[----:B------:R-:W-:Y:S01]  /*0d40*/  FMUL R24, R13, R24 ;  /* 0x000000180d187220 */ /* 0x000fe20000400000 */
[----:B------:R-:W-:Y:S01]  /*0d50*/  FSEL R29, R4, 1, P4 ;  /* 0x3f800000041d7808 */ /* 0x000fe20002000000 */
[----:B------:R-:W2:Y:S01]  /*0d60*/  MUFU.RCP R10, R10 ;  /* 0x0000000a000a7308 */ /* 0x000ea20000001000 */
[----:B-1----:R-:W-:Y:S01]  /*0d70*/  FMUL R25, R20, R25 ;  /* 0x0000001914197220 */ /* 0x002fe20000400000 */
[----:B------:R-:W-:Y:S01]  /*0d80*/  FMUL R20, R11, R28 ;  /* 0x0000001c0b147220 */ /* 0x000fe20000400000 */
[----:B------:R-:W-:Y:S01]  /*0d90*/  FSEL R11, R4, 1, P0 ;  /* 0x3f800000040b7808 */ /* 0x000fe20000000000 */
[----:B------:R-:W-:Y:S01]  /*0da0*/  STS [R9], R24 ;  /* 0x0000001809007388 */ /* 0x000fe20000000800 */
[----:B------:R-:W-:Y:S01]  /*0db0*/  FMUL R12, R12, R25 ;  /* 0x000000190c0c7220 */ /* 0x000fe20000400000 */
[----:B------:R-:W-:-:S02]  /*0dc0*/  FMUL R20, R7, R20 ;  /* 0x0000001407147220 */ /* 0x000fc40000400000 */
[----:B------:R-:W1:Y:S01]  /*0dd0*/  MUFU.RCP R21, R26 ;  /* 0x0000001a00157308 */ /* 0x000e620000001000 */
[----:B0-----:R-:W-:Y:S01]  /*0de0*/  FMUL R8, R8, R11 ;  /* 0x0000000b08087220 */ /* 0x001fe20000400000 */
[----:B------:R0:W-:Y:S04]  /*0df0*/  STS [R15+0x80], R12 ;  /* 0x0000800c0f007388 */ /* 0x0001e80000000800 */
[----:B------:R-:W-:Y:S01]  /*0e00*/  STS [R17+0x100], R20 ;  /* 0x0001001411007388 */ /* 0x000fe20000000800 */
[----:B--2---:R-:W-:Y:S01]  /*0e10*/  FMUL R11, R10, R27 ;  /* 0x0000001b0a0b7220 */ /* 0x004fe20000400000 */
[----:B------:R-:W2:Y:S01]  /*0e20*/  MUFU.RCP R18, R18 ;  /* 0x0000001200127308 */ /* 0x000ea20000001000 */
[C---:B------:R-:W-:Y:S02]  /*0e30*/  FSEL R10, R4.reuse, 1, P3 ;  /* 0x3f800000040a7808 */ /* 0x040fe40001800000 */
[----:B------:R-:W-:Y:S01]  /*0e40*/  FSEL R27, R4, 1, P2 ;  /* 0x3f800000041b7808 */ /* 0x000fe20001000000 */
[----:B------:R-:W-:Y:S01]  /*0e50*/  FMUL R16, R16, R11 ;  /* 0x0000000b10107220 */ /* 0x000fe20000400000 */
[----:B0-----:R-:W-:Y:S01]  /*0e60*/  SHF.L.U32 R12, R0, 0x2, RZ ;  /* 0x00000002000c7819 */ /* 0x001fe200000006ff */
[----:B-1----:R-:W-:-:S02]  /*0e70*/  FMUL R21, R21, R10 ;  /* 0x0000000a15157220 */ /* 0x002fc40000400000 */
[----:B------:R-:W0:Y:S01]  /*0e80*/  MUFU.RCP R14, R14 ;  /* 0x0000000e000e7308 */ /* 0x000e220000001000 */
[----:B------:R-:W-:Y:S01]  /*0e90*/  LOP3.LUT R3, R3, 0x1c, R12, 0xf8, !PT ;  /* 0x0000001c03037812 */ /* 0x000fe200078ef80c */
[----:B------:R-:W-:-:S03]  /*0ea0*/  FMUL R10, R6, R21 ;  /* 0x00000015060a7220 */ /* 0x000fc60000400000 */
[----:B------:R-:W-:Y:S01]  /*0eb0*/  SHF.R.S32.HI R12, RZ, 0x1f, R3 ;  /* 0x0000001fff0c7819 */ /* 0x000fe20000011403 */
[----:B--2---:R-:W-:Y:S01]  /*0ec0*/  FMUL R27, R18, R27 ;  /* 0x0000001b121b7220 */ /* 0x004fe20000400000 */
[----:B------:R1:W-:Y:S02]  /*0ed0*/  STS [R19+0x180], R10 ;  /* 0x0001800a13007388 */ /* 0x0003e40000000800 */
[----:B------:R-:W-:Y:S01]  /*0ee0*/  LEA.HI R12, R12, R3, RZ, 0x4 ;  /* 0x000000030c0c7211 */ /* 0x000fe200078f20ff */
[----:B------:R-:W-:Y:S01]  /*0ef0*/  FMUL R22, R22, R27 ;  /* 0x0000001b16167220 */ /* 0x000fe20000400000 */
[----:B------:R-:W-:Y:S01]  /*0f00*/  ISETP.GE.AND P0, PT, R3, 0x40, PT ;  /* 0x000000400300780c */ /* 0x000fe20003f06270 */
[----:B0-----:R-:W-:Y:S01]  /*0f10*/  FMUL R4, R14, R29 ;  /* 0x0000001d0e047220 */ /* 0x001fe20000400000 */
[----:B------:R-:W-:Y:S01]  /*0f20*/  FMUL R14, R5, R8 ;  /* 0x00000008050e7220 */ /* 0x000fe20000400000 */
[C---:B------:R-:W-:Y:S01]  /*0f30*/  SHF.L.U32 R5, R0.reuse, 0x1, RZ ;  /* 0x0000000100057819 */ /* 0x040fe200000006ff */
[----:B-1----:R-:W0:Y:S01]  /*0f40*/  LDC.64 R10, c[0x0][0x238] ;  /* 0x00008e00ff0a7b82 */ /* 0x002e220000000a00 */
[----:B------:R-:W-:Y:S01]  /*0f50*/  FMUL R18, R23, R4 ;  /* 0x0000000417127220 */ /* 0x000fe20000400000 */
[----:B------:R-:W-:Y:S01]  /*0f60*/  SHF.L.U32 R8, R0, 0x2, RZ ;  /* 0x0000000200087819 */ /* 0x000fe200000006ff */
[----:B------:R-:W-:Y:S01]  /*0f70*/  STS [R9+0x40], R14 ;  /* 0x0000400e09007388 */ /* 0x000fe20000000800 */
[----:B------:R-:W-:-:S02]  /*0f80*/  LOP3.LUT R5, R5, 0xf0, RZ, 0xc0, !PT ;  /* 0x000000f005057812 */ /* 0x000fc400078ec0ff */
[----:B------:R-:W-:Y:S01]  /*0f90*/  LOP3.LUT R8, R8, 0x1fc, RZ, 0xc0, !PT ;  /* 0x000001fc08087812 */ /* 0x000fe200078ec0ff */
[----:B------:R1:W-:Y:S01]  /*0fa0*/  STS [R15+0xc0], R16 ;  /* 0x0000c0100f007388 */ /* 0x0003e20000000800 */
[----:B------:R-:W-:Y:S02]  /*0fb0*/  IADD3 R5, R5, UR4, RZ ;  /* 0x0000000405057c10 */ /* 0x000fe4000fffe0ff */
[----:B------:R-:W-:Y:S01]  /*0fc0*/  SHF.R.U32.HI R0, RZ, 0x3, R0 ;  /* 0x00000003ff007819 */ /* 0x000fe20000011600 */
[----:B------:R-:W-:Y:S01]  /*0fd0*/  STS [R17+0x140], R22 ;  /* 0x0001401611007388 */ /* 0x000fe20000000800 */
[C---:B------:R-:W-:Y:S02]  /*0fe0*/  LEA R5, R8.reuse, R5, 0x2 ;  /* 0x0000000508057211 */ /* 0x040fe400078e10ff */
[----:B------:R-:W-:Y:S01]  /*0ff0*/  LOP3.LUT R13, R8, 0x200, RZ, 0xfc, !PT ;  /* 0x00000200080d7812 */ /* 0x000fe200078efcff */
[----:B------:R-:W-:Y:S01]  /*1000*/  STS [R19+0x1c0], R18 ;  /* 0x0001c01213007388 */ /* 0x000fe20000000800 */
[----:B-1----:R-:W-:Y:S01]  /*1010*/  SGXT.U32 R15, R0, 0x4 ;  /* 0x00000004000f781a */ /* 0x002fe20000000000 */
[----:B------:R-:W-:Y:S01]  /*1020*/  BAR.SYNC.DEFER_BLOCKING 0x0 ;  /* 0x0000000000007b1d */ /* 0x000fe20000010000 */
[----:B------:R-:W-:-:S02]  /*1030*/  SHF.L.U32 R0, R12, 0x9, RZ ;  /* 0x000000090c007819 */ /* 0x000fc400000006ff */
[----:B------:R-:W-:Y:S02]  /*1040*/  LOP3.LUT R12, R12, 0xfffffff0, RZ, 0xc0, !PT ;  /* 0xfffffff00c0c7812 */ /* 0x000fe400078ec0ff */
[----:B------:R-:W-:Y:S02]  /*1050*/  LOP3.LUT R0, R0, 0xffffe000, RZ, 0xc0, !PT ;  /* 0xffffe00000007812 */ /* 0x000fe400078ec0ff */
[----:B------:R-:W-:Y:S02]  /*1060*/  LOP3.LUT R9, R2, R15, RZ, 0xfc, !PT ;  /* 0x0000000f02097212 */ /* 0x000fe400078efcff */
[----:B------:R-:W-:Y:S02]  /*1070*/  IADD3 R12, R0, R3, -R12 ;  /* 0x00000003000c7210 */ /* 0x000fe40007ffe80c */
[----:B------:R-:W-:Y:S02]  /*1080*/  LOP3.LUT R0, R2, 0x10, R15, 0xfe, !PT ;  /* 0x0000001002007812 */ /* 0x000fe400078efe0f */
[----:B------:R-:W-:-:S02]  /*1090*/  ISETP.LT.AND P1, PT, R9, 0x200, !P0 ;  /* 0x000002000900780c */ /* 0x000fc40004721270 */
[----:B------:R-:W-:Y:S02]  /*10a0*/  ISETP.LT.AND P0, PT, R0, 0x200, !P0 ;  /* 0x000002000000780c */ /* 0x000fe40004701270 */
[----:B------:R-:W-:Y:S02]  /*10b0*/  LEA R3, R9, R12, 0x4 ;  /* 0x0000000c09037211 */ /* 0x000fe400078e20ff */
[----:B------:R-:W-:-:S03]  /*10c0*/  SHF.R.U32.HI R13, RZ, 0x1, R13 ;  /* 0x00000001ff0d7819 */ /* 0x000fc6000001160d */
[----:B0-----:R-:W-:Y:S01]  /*10d0*/  IMAD.WIDE R2, R3, 0x4, R10 ;  /* 0x0000000403027825 */ /* 0x001fe200078e020a */
[----:B------:R-:W-:Y:S01]  /*10e0*/  LOP3.LUT R13, R13, 0x1f0, RZ, 0xc0, !PT ;  /* 0x000001f00d0d7812 */ /* 0x000fe200078ec0ff */
[----:B------:R-:W0:Y:S03]  /*10f0*/  LDS.128 R4, [R5] ;  /* 0x0000000005047984 */ /* 0x000e260000000c00 */
[----:B------:R-:W-:-:S04]  /*1100*/  IADD3 R13, R13, UR4, RZ ;  /* 0x000000040d0d7c10 */ /* 0x000fc8000fffe0ff */
[----:B------:R-:W-:Y:S01]  /*1110*/  LEA R13, R8, R13, 0x2 ;  /* 0x0000000d080d7211 */ /* 0x000fe200078e10ff */
[----:B0-----:R0:W-:Y:S02]  /*1120*/  @P1 STG.E.128 desc[UR6][R2.64], R4 ;  /* 0x0000000402001986 */ /* 0x0011e4000c101d06 */
[----:B0-----:R-:W-:Y:S05]  /*1130*/  @!P0 EXIT ;  /* 0x000000000000894d */ /* 0x001fea0003800000 */
[----:B0-----:R-:W0:Y:S01]  /*1140*/  LDS.128 R4, [R13+0x800] ;  /* 0x000800000d047984 */ /* 0x001e220000000c00 */
[----:B------:R-:W-:-:S05]  /*1150*/  LEA R3, R0, R12, 0x4 ;  /* 0x0000000c00037211 */ /* 0x000fca00078e20ff */
[----:B------:R-:W-:-:S05]  /*1160*/  IMAD.WIDE R10, R3, 0x4, R10 ;  /* 0x00000004030a7825 */ /* 0x000fca00078e020a */
[----:B0-----:R-:W-:Y:S01]  /*1170*/  STG.E.128 desc[UR6][R10.64], R4 ;  /* 0x000000040a007986 */ /* 0x001fe2000c101d06 */
[----:B------:R-:W-:Y:S05]  /*1180*/  EXIT ;  /* 0x000000000000794d */ /* 0x000fea0003800000 */
.L_x_0:
[----:B------:R-:W-:-:S00]  /*1190*/  BRA `(.L_x_0) ;  /* 0xfffffffc00fc7947 */ /* 0x000fc0000383ffff */
[----:B------:R-:W-:-:S00]  /*11a0*/  NOP ;  /* 0x0000000000007918 */ /* 0x000fc00000000000 */
        /* <DEDUP_REMOVED lines=13> */
.L_x_1:


//--------------------- .nv.global.init           --------------------------
	.section	.nv.global.init,"aw",@progbits
.nv.global.init:
	.type		_$_str,@object
	.size		_$_str,(_$_str_$_2 - _$_str)
_$_str:
        /*0000*/ 	.byte	0x5f, 0x5f, 0x43, 0x55, 0x44, 0x41, 0x5f, 0x46, 0x54, 0x5a, 0x00
	.type		_$_str_$_2,@object
	.size		_$_str_$_2,(.L_1 - _$_str_$_2)
_$_str_$_2:
        /*000b*/ 	.byte	0x5f, 0x5f, 0x43, 0x55, 0x44, 0x41, 0x5f, 0x50, 0x52, 0x45, 0x43, 0x5f, 0x53, 0x51, 0x52, 0x54
        /*001b*/ 	.byte	0x00
.L_1:


//--------------------- .nv.shared.triton_poi_fused__native_batch_norm_legit_no_training_silu_30 --------------------------
	.section	.nv.shared.triton_poi_fused__native_batch_norm_legit_no_training_silu_30,"aw",@nobits
	.sectionflags	@""
	.align	16
	.zero		1024


//--------------------- .nv.constant0.triton_poi_fused__native_batch_norm_legit_no_training_silu_30 --------------------------
	.section	.nv.constant0.triton_poi_fused__native_batch_norm_legit_no_training_silu_30,"a",@progbits
	.sectionflags	@""
	.align	4
.nv.constant0.triton_poi_fused__native_batch_norm_legit_no_training_silu_30:
	.zero		584
